	.headerflags	@"EF_CUDA_TEXMODE_UNIFIED EF_CUDA_64BIT_ADDRESS EF_CUDA_ACCELERATORS EF_CUDA_SM90 EF_CUDA_VIRTUAL_SM(EF_CUDA_SM90)"
	.elftype	@"ET_EXEC"


//--------------------- .nv.info                  --------------------------
	.section	.nv.info,"",@"SHT_CUDA_INFO"
	.align	4


	//----- nvinfo : EIATTR_REGCOUNT
	.align		4
        /*0000*/ 	.byte	0x04, 0x2f
        /*0002*/ 	.short	(.L_1 - .L_0)
	.align		4
.L_0:
        /*0004*/ 	.word	index@(triton_poi_fused_repeat_0)
        /*0008*/ 	.word	0x0000000c


	//----- nvinfo : EIATTR_MIN_STACK_SIZE
	.align		4
.L_1:
        /*000c*/ 	.byte	0x04, 0x12
        /*000e*/ 	.short	(.L_3 - .L_2)
	.align		4
.L_2:
        /*0010*/ 	.word	index@(triton_poi_fused_repeat_0)
        /*0014*/ 	.word	0x00000000


	//----- nvinfo : EIATTR_FRAME_SIZE
	.align		4
.L_3:
        /*0018*/ 	.byte	0x04, 0x11
        /*001a*/ 	.short	(.L_5 - .L_4)
	.align		4
.L_4:
        /*001c*/ 	.word	index@(triton_poi_fused_repeat_0)
        /*0020*/ 	.word	0x00000000


	//----- nvinfo : EIATTR_MIN_STACK_SIZE
	.align		4
.L_5:
        /*0024*/ 	.byte	0x04, 0x12
        /*0026*/ 	.short	(.L_7 - .L_6)
	.align		4
.L_6:
        /*0028*/ 	.word	index@(triton_poi_fused_repeat_0)
        /*002c*/ 	.word	0x00000000
.L_7:


//--------------------- .nv.info.triton_poi_fused_repeat_0 --------------------------
	.section	.nv.info.triton_poi_fused_repeat_0,"",@"SHT_CUDA_INFO"
	.sectionflags	@""
	.align	4


	//----- nvinfo : EIATTR_CUDA_API_VERSION
	.align		4
        /*0000*/ 	.byte	0x04, 0x37
        /*0002*/ 	.short	(.L_9 - .L_8)
.L_8:
        /*0004*/ 	.word	0x0000007c


	//----- nvinfo : EIATTR_KPARAM_INFO
	.align		4
.L_9:
        /*0008*/ 	.byte	0x04, 0x17
        /*000a*/ 	.short	(.L_11 - .L_10)
.L_10:
        /*000c*/ 	.word	0x00000000
        /*0010*/ 	.short	0x0002
        /*0012*/ 	.short	0x0010
        /*0014*/ 	.byte	0x00, 0xf0, 0x11, 0x00


	//----- nvinfo : EIATTR_KPARAM_INFO
	.align		4
.L_11:
        /*0018*/ 	.byte	0x04, 0x17
        /*001a*/ 	.short	(.L_13 - .L_12)
.L_12:
        /*001c*/ 	.word	0x00000000
        /*0020*/ 	.short	0x0001
        /*0022*/ 	.short	0x0008
        /*0024*/ 	.byte	0x00, 0xf4, 0x21, 0x00


	//----- nvinfo : EIATTR_KPARAM_INFO
	.align		4
.L_13:
        /*0028*/ 	.byte	0x04, 0x17
        /*002a*/ 	.short	(.L_15 - .L_14)
.L_14:
        /*002c*/ 	.word	0x00000000
        /*0030*/ 	.short	0x0000
        /*0032*/ 	.short	0x0000
        /*0034*/ 	.byte	0x00, 0xf4, 0x21, 0x00


	//----- nvinfo : EIATTR_SPARSE_MMA_MASK
	.align		4
.L_15:
        /*0038*/ 	.byte	0x03, 0x50
        /*003a*/ 	.short	0x0000


	//----- nvinfo : EIATTR_MAXREG_COUNT
	.align		4
        /*003c*/ 	.byte	0x03, 0x1b
        /*003e*/ 	.short	0x00ff


	//----- nvinfo : EIATTR_EXIT_INSTR_OFFSETS
	.align		4
        /*0040*/ 	.byte	0x04, 0x1c
        /*0042*/ 	.short	(.L_17 - .L_16)


	//   ....[0]....
.L_16:
        /*0044*/ 	.word	0x00000140


	//   ....[1]....
        /*0048*/ 	.word	0x00000160


	//----- nvinfo : EIATTR_REQNTID
	.align		4
.L_17:
        /*004c*/ 	.byte	0x04, 0x10
        /*004e*/ 	.short	(.L_19 - .L_18)
.L_18:
        /*0050*/ 	.word	0x00000020
        /*0054*/ 	.word	0x00000001
        /*0058*/ 	.word	0x00000001


	//----- nvinfo : EIATTR_CBANK_PARAM_SIZE
	.align		4
.L_19:
        /*005c*/ 	.byte	0x03, 0x19
        /*005e*/ 	.short	0x0014


	//----- nvinfo : EIATTR_PARAM_CBANK
	.align		4
        /*0060*/ 	.byte	0x04, 0x0a
        /*0062*/ 	.short	(.L_21 - .L_20)
	.align		4
.L_20:
        /*0064*/ 	.word	index@(.nv.constant0.triton_poi_fused_repeat_0)
        /*0068*/ 	.short	0x0210
        /*006a*/ 	.short	0x0014


	//----- nvinfo : EIATTR_SW_WAR
	.align		4
.L_21:
        /*006c*/ 	.byte	0x04, 0x36
        /*006e*/ 	.short	(.L_23 - .L_22)
.L_22:
        /*0070*/ 	.word	0x00000008
.L_23:


//--------------------- .nv.callgraph             --------------------------
	.section	.nv.callgraph,"",@"SHT_CUDA_CALLGRAPH"
	.align	4
	.sectionentsize	8
	.align		4
        /*0000*/ 	.word	0x00000000
	.align		4
        /*0004*/ 	.word	0xffffffff
	.align		4
        /*0008*/ 	.word	0x00000000
	.align		4
        /*000c*/ 	.word	0xfffffffe
	.align		4
        /*0010*/ 	.word	0x00000000
	.align		4
        /*0014*/ 	.word	0xfffffffd
	.align		4
        /*0018*/ 	.word	0x00000000
	.align		4
        /*001c*/ 	.word	0xfffffffc


//--------------------- .text.triton_poi_fused_repeat_0 --------------------------
	.section	.text.triton_poi_fused_repeat_0,"ax",@progbits
	.align	128
        .global         triton_poi_fused_repeat_0
        .type           triton_poi_fused_repeat_0,@function
        .size           triton_poi_fused_repeat_0,(.L_x_1 - triton_poi_fused_repeat_0)
        .other          triton_poi_fused_repeat_0,@"STO_CUDA_ENTRY STV_DEFAULT"
triton_poi_fused_repeat_0:
.text.triton_poi_fused_repeat_0:
[----:B------:R-:W0:Y:S02]  /*0000*/  LDC R1, c[0x0][0x28] ;  /* 0x00000a00ff017b82 */ /* 0x000e240000000800 */
[----:B------:R-:W1:Y:S01]  /*0010*/  S2R R6, SR_TID.X ;  /* 0x0000000000067919 */ /* 0x000e620000002100 */
[----:B------:R-:W2:Y:S01]  /*0020*/  LDC.64 R2, c[0x0][0x210] ;  /* 0x00008400ff027b82 */ /* 0x000ea20000000a00 */
[----:B------:R-:W-:Y:S01]  /*0030*/  IMAD.MOV.U32 R9, RZ, RZ, RZ ;  /* 0x000000ffff097224 */ /* 0x000fe200078e00ff */
[----:B------:R-:W-:Y:S01]  /*0040*/  ULDC.64 UR4, c[0x0][0x208] ;  /* 0x0000820000047ab9 */ /* 0x000fe20000000a00 */
[----:B------:R-:W3:Y:S01]  /*0050*/  S2R R7, SR_CTAID.X ;  /* 0x0000000000077919 */ /* 0x000ee20000002500 */
[----:B-1----:R-:W-:Y:S02]  /*0060*/  LOP3.LUT R0, R6, 0xf, RZ, 0xc0, !PT ;  /* 0x0000000f06007812 */ /* 0x002fe400078ec0ff */
[----:B---3--:R-:W-:-:S03]  /*0070*/  SHF.R.S32.HI R4, RZ, 0x1b, R7 ;  /* 0x0000001bff047819 */ /* 0x008fc60000011407 */
[----:B------:R-:W-:Y:S01]  /*0080*/  IMAD R7, R7, 0x10, R0 ;  /* 0x0000001007077824 */ /* 0x000fe200078e0200 */
[----:B------:R-:W-:-:S04]  /*0090*/  SGXT R0, R4, 0x1 ;  /* 0x000000010400781a */ /* 0x000fc80000000200 */
[----:B------:R-:W-:Y:S02]  /*00a0*/  ISETP.GE.AND P0, PT, R7, 0x10, PT ;  /* 0x000000100700780c */ /* 0x000fe40003f06270 */
[----:B------:R-:W-:-:S04]  /*00b0*/  LEA.HI R0, R0, R7, RZ, 0x2 ;  /* 0x0000000700007211 */ /* 0x000fc800078f10ff */
[----:B------:R-:W-:-:S05]  /*00c0*/  LOP3.LUT R0, R0, 0xfffffffc, RZ, 0xc0, !PT ;  /* 0xfffffffc00007812 */ /* 0x000fca00078ec0ff */
[----:B------:R-:W-:-:S04]  /*00d0*/  IMAD.IADD R5, R7, 0x1, -R0 ;  /* 0x0000000107057824 */ /* 0x000fc800078e0a00 */
[----:B--2---:R-:W-:Y:S02]  /*00e0*/  IMAD.WIDE R2, R5, 0x4, R2 ;  /* 0x0000000405027825 */ /* 0x004fe400078e0202 */
[----:B------:R-:W1:Y:S03]  /*00f0*/  LDC.64 R4, c[0x0][0x218] ;  /* 0x00008600ff047b82 */ /* 0x000e660000000a00 */
[----:B------:R2:W5:Y:S01]  /*0100*/  @!P0 LDG.E.EL R9, desc[UR4][R2.64] ;  /* 0x0000000402098981 */ /* 0x000562000c2e1900 */
[----:B------:R-:W-:-:S04]  /*0110*/  LOP3.LUT P0, RZ, R6, 0x10, RZ, 0xc0, !PT ;  /* 0x0000001006ff7812 */ /* 0x000fc8000780c0ff */
[C---:B------:R-:W-:Y:S01]  /*0120*/  ISETP.LT.AND P0, PT, R7.reuse, 0x10, !P0 ;  /* 0x000000100700780c */ /* 0x040fe20004701270 */
[----:B-1----:R-:W-:-:S12]  /*0130*/  IMAD.WIDE R4, R7, 0x4, R4 ;  /* 0x0000000407047825 */ /* 0x002fd800078e0204 */
[----:B--2---:R-:W-:Y:S05]  /*0140*/  @!P0 EXIT ;  /* 0x000000000000894d */ /* 0x004fea0003800000 */
[----:B-----5:R-:W-:Y:S01]  /*0150*/  STG.E desc[UR4][R4.64], R9 ;  /* 0x0000000904007986 */ /* 0x020fe2000c101904 */
[----:B------:R-:W-:Y:S05]  /*0160*/  EXIT ;  /* 0x000000000000794d */ /* 0x000fea0003800000 */
.L_x_0:
[----:B------:R-:W-:-:S00]  /*0170*/  BRA `(.L_x_0) ;  /* 0xfffffffc00fc7947 */ /* 0x000fc0000383ffff */
[----:B------:R-:W-:-:S00]  /*0180*/  NOP ;  /* 0x0000000000007918 */ /* 0x000fc00000000000 */
[----:B------:R-:W-:-:S00]  /*0190*/  NOP ;  /* 0x0000000000007918 */ /* 0x000fc00000000000 */
[----:B------:R-:W-:-:S00]  /*01a0*/  NOP ;  /* 0x0000000000007918 */ /* 0x000fc00000000000 */
[----:B------:R-:W-:-:S00]  /*01b0*/  NOP ;  /* 0x0000000000007918 */ /* 0x000fc00000000000 */
[----:B------:R-:W-:-:S00]  /*01c0*/  NOP ;  /* 0x0000000000007918 */ /* 0x000fc00000000000 */
[----:B------:R-:W-:-:S00]  /*01d0*/  NOP ;  /* 0x0000000000007918 */ /* 0x000fc00000000000 */
[----:B------:R-:W-:-:S00]  /*01e0*/  NOP ;  /* 0x0000000000007918 */ /* 0x000fc00000000000 */
[----:B------:R-:W-:-:S00]  /*01f0*/  NOP ;  /* 0x0000000000007918 */ /* 0x000fc00000000000 */
.L_x_1:


//--------------------- .nv.constant0.triton_poi_fused_repeat_0 --------------------------
	.section	.nv.constant0.triton_poi_fused_repeat_0,"a",@progbits
	.sectionflags	@""
	.align	4
.nv.constant0.triton_poi_fused_repeat_0:
	.zero		548
